//
// Generated by NVIDIA NVVM Compiler
//
// Compiler Build ID: CL-36424714
// Cuda compilation tools, release 13.0, V13.0.88
// Based on NVVM 20.0.0
//

.version 9.0
.target sm_100
.address_size 64

	// .globl	_Z13brentKungScanPi
// _ZZ13brentKungScanPiE4temp has been demoted

.visible .entry _Z13brentKungScanPi(
	.param .u64 .ptr .align 1 _Z13brentKungScanPi_param_0
)
{
	.reg .pred 	%p<8>;
	.reg .b32 	%r<41>;
	.reg .b64 	%rd<5>;
	// demoted variable
	.shared .align 4 .b8 _ZZ13brentKungScanPiE4temp[64];
	ld.param.u64 	%rd2, [_Z13brentKungScanPi_param_0];
	cvta.to.global.u64 	%rd3, %rd2;
	mov.u32 	%r1, %tid.x;
	mul.wide.u32 	%rd4, %r1, 4;
	add.s64 	%rd1, %rd3, %rd4;
	ld.global.u32 	%r4, [%rd1];
	shl.b32 	%r5, %r1, 2;
	mov.u32 	%r6, _ZZ13brentKungScanPiE4temp;
	add.s32 	%r2, %r6, %r5;
	st.shared.u32 	[%r2], %r4;
	bar.sync 	0;
	add.s32 	%r3, %r1, 1;
	setp.gt.u32 	%p1, %r1, 7;
	@%p1 bra 	$L__BB0_2;
	shl.b32 	%r7, %r3, 3;
	add.s32 	%r9, %r6, %r7;
	ld.shared.u32 	%r10, [%r9+-8];
	ld.shared.u32 	%r11, [%r9+-4];
	add.s32 	%r12, %r11, %r10;
	st.shared.u32 	[%r9+-4], %r12;
$L__BB0_2:
	bar.sync 	0;
	setp.gt.u32 	%p2, %r1, 3;
	@%p2 bra 	$L__BB0_4;
	shl.b32 	%r13, %r3, 4;
	add.s32 	%r15, %r6, %r13;
	ld.shared.u32 	%r16, [%r15+-12];
	ld.shared.u32 	%r17, [%r15+-4];
	add.s32 	%r18, %r17, %r16;
	st.shared.u32 	[%r15+-4], %r18;
$L__BB0_4:
	bar.sync 	0;
	setp.gt.u32 	%p3, %r1, 1;
	@%p3 bra 	$L__BB0_6;
	shl.b32 	%r19, %r3, 5;
	add.s32 	%r21, %r6, %r19;
	ld.shared.u32 	%r22, [%r21+-20];
	ld.shared.u32 	%r23, [%r21+-4];
	add.s32 	%r24, %r23, %r22;
	st.shared.u32 	[%r21+-4], %r24;
$L__BB0_6:
	bar.sync 	0;
	setp.ne.s32 	%p4, %r1, 0;
	@%p4 bra 	$L__BB0_8;
	ld.shared.u32 	%r25, [_ZZ13brentKungScanPiE4temp+28];
	ld.shared.u32 	%r26, [_ZZ13brentKungScanPiE4temp+60];
	add.s32 	%r27, %r26, %r25;
	st.shared.u32 	[_ZZ13brentKungScanPiE4temp+60], %r27;
$L__BB0_8:
	setp.ne.s32 	%p5, %r1, 0;
	bar.sync 	0;
	bar.sync 	0;
	@%p5 bra 	$L__BB0_10;
	ld.shared.u32 	%r28, [_ZZ13brentKungScanPiE4temp+28];
	ld.shared.u32 	%r29, [_ZZ13brentKungScanPiE4temp+44];
	add.s32 	%r30, %r29, %r28;
	st.shared.u32 	[_ZZ13brentKungScanPiE4temp+44], %r30;
$L__BB0_10:
	bar.sync 	0;
	setp.gt.u32 	%p6, %r1, 2;
	@%p6 bra 	$L__BB0_12;
	mad.lo.s32 	%r31, %r1, 12, %r2;
	ld.shared.u32 	%r32, [%r31+12];
	ld.shared.u32 	%r33, [%r31+20];
	add.s32 	%r34, %r33, %r32;
	st.shared.u32 	[%r31+20], %r34;
$L__BB0_12:
	bar.sync 	0;
	setp.gt.u32 	%p7, %r1, 6;
	@%p7 bra 	$L__BB0_14;
	add.s32 	%r36, %r2, %r5;
	ld.shared.u32 	%r37, [%r36+4];
	ld.shared.u32 	%r38, [%r36+8];
	add.s32 	%r39, %r38, %r37;
	st.shared.u32 	[%r36+8], %r39;
$L__BB0_14:
	bar.sync 	0;
	ld.shared.u32 	%r40, [%r2];
	st.global.u32 	[%rd1], %r40;
	ret;

}


// ===== COMPILED SASS (sm_100) =====

	.target	sm_100

	.elftype	@"ET_EXEC"


//--------------------- .note.nv.tkinfo           --------------------------
	.section	.note.nv.tkinfo,"",@"SHT_NOTE"
	.sectionflags	@"SHF_NOTE_NV_TKINFO"
	.tkinfo
        /*0018*/ 	.word	0x00000002
        /*0030*/ 	.string	""
        /*0030*/ 	.string	"ptxas"
        /*0030*/ 	.string	"Cuda compilation tools, release 13.0, V13.0.88"
        /*0030*/ 	.string	"Build cuda_13.0.r13.0/compiler.36424714_0"
        /*0030*/ 	.string	"-arch sm_100 -m 64 "



//--------------------- .note.nv.cuinfo           --------------------------
	.section	.note.nv.cuinfo,"",@"SHT_NOTE"
	.sectionflags	@"SHF_NOTE_NV_CUINFO"
        /*0018*/ 	.short	0x0002
        /*001a*/ 	.short	0x0064
        /*001c*/ 	.short	0x0082
	.zero		2


//--------------------- .nv.info                  --------------------------
	.section	.nv.info,"",@"SHT_CUDA_INFO"
	.align	4


	//----- nvinfo : EIATTR_REGCOUNT
	.align		4
        /*0000*/ 	.byte	0x04, 0x2f
        /*0002*/ 	.short	(.L_1 - .L_0)
	.align		4
.L_0:
        /*0004*/ 	.word	index@(_Z13brentKungScanPi)
        /*0008*/ 	.word	0x00000010


	//----- nvinfo : EIATTR_FRAME_SIZE
	.align		4
.L_1:
        /*000c*/ 	.byte	0x04, 0x11
        /*000e*/ 	.short	(.L_3 - .L_2)
	.align		4
.L_2:
        /*0010*/ 	.word	index@(_Z13brentKungScanPi)
        /*0014*/ 	.word	0x00000000


	//----- nvinfo : EIATTR_MIN_STACK_SIZE
	.align		4
.L_3:
        /*0018*/ 	.byte	0x04, 0x12
        /*001a*/ 	.short	(.L_5 - .L_4)
	.align		4
.L_4:
        /*001c*/ 	.word	index@(_Z13brentKungScanPi)
        /*0020*/ 	.word	0x00000000
.L_5:


//--------------------- .nv.compat                --------------------------
	.section	.nv.compat,"",@"SHT_CUDA_COMPAT_INFO"
	.align	4
        /*0000*/ 	.byte	0x02, 0x09, 0x00, 0x00, 0x02, 0x02, 0x01, 0x00, 0x02, 0x05, 0x05, 0x00, 0x03, 0x07, 0x01, 0x01
        /*0010*/ 	.byte	0x02, 0x03, 0x00, 0x00, 0x02, 0x06, 0x01, 0x00, 0x04, 0x0b, 0x08, 0x00, 0x09, 0x00, 0x00, 0x00
        /*0020*/ 	.byte	0x00, 0x00, 0x00, 0x00


//--------------------- .nv.info._Z13brentKungScanPi --------------------------
	.section	.nv.info._Z13brentKungScanPi,"",@"SHT_CUDA_INFO"
	.sectionflags	@""
	.align	4


	//----- nvinfo : EIATTR_CUDA_API_VERSION
	.align		4
        /*0000*/ 	.byte	0x04, 0x37
        /*0002*/ 	.short	(.L_7 - .L_6)
.L_6:
        /*0004*/ 	.word	0x00000082


	//----- nvinfo : EIATTR_KPARAM_INFO
	.align		4
.L_7:
        /*0008*/ 	.byte	0x04, 0x17
        /*000a*/ 	.short	(.L_9 - .L_8)
.L_8:
        /*000c*/ 	.word	0x00000000
        /*0010*/ 	.short	0x0000
        /*0012*/ 	.short	0x0000
        /*0014*/ 	.byte	0x00, 0xf5, 0x21, 0x00


	//----- nvinfo : EIATTR_SPARSE_MMA_MASK
	.align		4
.L_9:
        /*0018*/ 	.byte	0x03, 0x50
        /*001a*/ 	.short	0x0000


	//----- nvinfo : EIATTR_MAXREG_COUNT
	.align		4
        /*001c*/ 	.byte	0x03, 0x1b
        /*001e*/ 	.short	0x00ff


	//----- nvinfo : EIATTR_NUM_BARRIERS
	.align		4
        /*0020*/ 	.byte	0x02, 0x4c
        /*0022*/ 	.byte	0x01
	.zero		1


	//----- nvinfo : EIATTR_MERCURY_ISA_VERSION
	.align		4
        /*0024*/ 	.byte	0x03, 0x5f
        /*0026*/ 	.short	0x0101


	//----- nvinfo : EIATTR_VRC_CTA_INIT_COUNT
	.align		4
        /*0028*/ 	.byte	0x02, 0x4a
	.zero		1
	.zero		1


	//----- nvinfo : EIATTR_EXIT_INSTR_OFFSETS
	.align		4
        /*002c*/ 	.byte	0x04, 0x1c
        /*002e*/ 	.short	(.L_11 - .L_10)


	//   ....[0]....
.L_10:
        /*0030*/ 	.word	0x000003c0


	//----- nvinfo : EIATTR_CBANK_PARAM_SIZE
	.align		4
.L_11:
        /*0034*/ 	.byte	0x03, 0x19
        /*0036*/ 	.short	0x0008


	//----- nvinfo : EIATTR_PARAM_CBANK
	.align		4
        /*0038*/ 	.byte	0x04, 0x0a
        /*003a*/ 	.short	(.L_13 - .L_12)
	.align		4
.L_12:
        /*003c*/ 	.word	index@(.nv.constant0._Z13brentKungScanPi)
        /*0040*/ 	.short	0x0380
        /*0042*/ 	.short	0x0008


	//----- nvinfo : EIATTR_SW_WAR
	.align		4
.L_13:
        /*0044*/ 	.byte	0x04, 0x36
        /*0046*/ 	.short	(.L_15 - .L_14)
.L_14:
        /*0048*/ 	.word	0x00000008
.L_15:


//--------------------- .nv.callgraph             --------------------------
	.section	.nv.callgraph,"",@"SHT_CUDA_CALLGRAPH"
	.align	4
	.sectionentsize	8
	.align		4
        /*0000*/ 	.word	0x00000000
	.align		4
        /*0004*/ 	.word	0xffffffff
	.align		4
        /*0008*/ 	.word	0x00000000
	.align		4
        /*000c*/ 	.word	0xfffffffe
	.align		4
        /*0010*/ 	.word	0x00000000
	.align		4
        /*0014*/ 	.word	0xfffffffd
	.align		4
        /*0018*/ 	.word	0x00000000
	.align		4
        /*001c*/ 	.word	0xfffffffc


//--------------------- .text._Z13brentKungScanPi --------------------------
	.section	.text._Z13brentKungScanPi,"ax",@progbits
	.align	128
        .global         _Z13brentKungScanPi
        .type           _Z13brentKungScanPi,@function
        .size           _Z13brentKungScanPi,(.L_x_1 - _Z13brentKungScanPi)
        .other          _Z13brentKungScanPi,@"STO_CUDA_ENTRY STV_DEFAULT"
_Z13brentKungScanPi:
.text._Z13brentKungScanPi:
[----:B------:R-:W-:Y:S01]  /*0000*/  LDC R1, c[0x0][0x37c] ;  /* 0x0000df00ff017b82 */ /* 0x000fe20000000800 */
[----:B------:R-:W0:Y:S07]  /*0010*/  S2R R9, SR_TID.X ;  /* 0x0000000000097919 */ /* 0x000e2e0000002100 */
[----:B------:R-:W0:Y:S01]  /*0020*/  LDC.64 R2, c[0x0][0x380] ;  /* 0x0000e000ff027b82 */ /* 0x000e220000000a00 */
[----:B------:R-:W1:Y:S01]  /*0030*/  LDCU.64 UR6, c[0x0][0x358] ;  /* 0x00006b00ff0677ac */ /* 0x000e620008000a00 */
[----:B0-----:R-:W-:-:S05]  /*0040*/  IMAD.WIDE.U32 R2, R9, 0x4, R2 ;  /* 0x0000000409027825 */ /* 0x001fca00078e0002 */
[----:B-1----:R-:W2:Y:S01]  /*0050*/  LDG.E R5, desc[UR6][R2.64] ;  /* 0x0000000602057981 */ /* 0x002ea2000c1e1900 */
[----:B------:R-:W0:Y:S01]  /*0060*/  S2UR UR5, SR_CgaCtaId ;  /* 0x00000000000579c3 */ /* 0x000e220000008800 */
[----:B------:R-:W-:Y:S01]  /*0070*/  UMOV UR4, 0x400 ;  /* 0x0000040000047882 */ /* 0x000fe20000000000 */
[C---:B------:R-:W-:Y:S02]  /*0080*/  ISETP.GT.U32.AND P0, PT, R9.reuse, 0x7, PT ;  /* 0x000000070900780c */ /* 0x040fe40003f04070 */
[----:B------:R-:W-:Y:S01]  /*0090*/  ISETP.GT.U32.AND P1, PT, R9, 0x3, PT ;  /* 0x000000030900780c */ /* 0x000fe20003f24070 */
[----:B0-----:R-:W-:-:S06]  /*00a0*/  ULEA UR4, UR5, UR4, 0x18 ;  /* 0x0000000405047291 */ /* 0x001fcc000f8ec0ff */
[----:B------:R-:W-:-:S04]  /*00b0*/  LEA R0, R9, UR4, 0x2 ;  /* 0x0000000409007c11 */ /* 0x000fc8000f8e10ff */
[C---:B------:R-:W-:Y:S02]  /*00c0*/  @!P0 LEA R11, R9.reuse, UR4, 0x3 ;  /* 0x00000004090b8c11 */ /* 0x040fe4000f8e18ff */
[----:B------:R-:W-:Y:S01]  /*00d0*/  @!P1 LEA R13, R9, UR4, 0x4 ;  /* 0x00000004090d9c11 */ /* 0x000fe2000f8e20ff */
[----:B--2---:R-:W-:Y:S01]  /*00e0*/  STS [R0], R5 ;  /* 0x0000000500007388 */ /* 0x004fe20000000800 */
[----:B------:R-:W-:Y:S06]  /*00f0*/  BAR.SYNC.DEFER_BLOCKING 0x0 ;  /* 0x0000000000007b1d */ /* 0x000fec0000010000 */
[----:B------:R-:W0:Y:S02]  /*0100*/  @!P0 LDS.64 R6, [R11] ;  /* 0x000000000b068984 */ /* 0x000e240000000a00 */
[----:B0-----:R-:W-:-:S05]  /*0110*/  @!P0 IMAD.IADD R6, R6, 0x1, R7 ;  /* 0x0000000106068824 */ /* 0x001fca00078e0207 */
[----:B------:R-:W-:Y:S01]  /*0120*/  @!P0 STS [R11+0x4], R6 ;  /* 0x000004060b008388 */ /* 0x000fe20000000800 */
[----:B------:R-:W-:Y:S01]  /*0130*/  BAR.SYNC.DEFER_BLOCKING 0x0 ;  /* 0x0000000000007b1d */ /* 0x000fe20000010000 */
[----:B------:R-:W-:-:S13]  /*0140*/  ISETP.GT.U32.AND P0, PT, R9, 0x1, PT ;  /* 0x000000010900780c */ /* 0x000fda0003f04070 */
[----:B------:R-:W-:Y:S01]  /*0150*/  @!P0 LEA R10, R9, UR4, 0x5 ;  /* 0x00000004090a8c11 */ /* 0x000fe2000f8e28ff */
[----:B------:R-:W-:Y:S04]  /*0160*/  @!P1 LDS R4, [R13+0x4] ;  /* 0x000004000d049984 */ /* 0x000fe80000000800 */
[----:B------:R-:W0:Y:S02]  /*0170*/  @!P1 LDS R7, [R13+0xc] ;  /* 0x00000c000d079984 */ /* 0x000e240000000800 */
[----:B0-----:R-:W-:-:S05]  /*0180*/  @!P1 IMAD.IADD R4, R4, 0x1, R7 ;  /* 0x0000000104049824 */ /* 0x001fca00078e0207 */
[----:B------:R-:W-:Y:S01]  /*0190*/  @!P1 STS [R13+0xc], R4 ;  /* 0x00000c040d009388 */ /* 0x000fe20000000800 */
[----:B------:R-:W-:Y:S01]  /*01a0*/  BAR.SYNC.DEFER_BLOCKING 0x0 ;  /* 0x0000000000007b1d */ /* 0x000fe20000010000 */
[----:B------:R-:W-:-:S05]  /*01b0*/  ISETP.NE.AND P1, PT, R9, RZ, PT ;  /* 0x000000ff0900720c */ /* 0x000fca0003f25270 */
[----:B------:R-:W-:Y:S04]  /*01c0*/  @!P0 LDS R5, [R10+0xc] ;  /* 0x00000c000a058984 */ /* 0x000fe80000000800 */
[----:B------:R-:W0:Y:S02]  /*01d0*/  @!P0 LDS R8, [R10+0x1c] ;  /* 0x00001c000a088984 */ /* 0x000e240000000800 */
[----:B0-----:R-:W-:-:S05]  /*01e0*/  @!P0 IMAD.IADD R5, R5, 0x1, R8 ;  /* 0x0000000105058824 */ /* 0x001fca00078e0208 */
[----:B------:R0:W-:Y:S01]  /*01f0*/  @!P0 STS [R10+0x1c], R5 ;  /* 0x00001c050a008388 */ /* 0x0001e20000000800 */
[----:B------:R-:W-:Y:S01]  /*0200*/  BAR.SYNC.DEFER_BLOCKING 0x0 ;  /* 0x0000000000007b1d */ /* 0x000fe20000010000 */
[----:B------:R-:W-:-:S13]  /*0210*/  ISETP.GT.U32.AND P0, PT, R9, 0x2, PT ;  /* 0x000000020900780c */ /* 0x000fda0003f04070 */
[----:B0-----:R-:W-:Y:S01]  /*0220*/  @!P0 IMAD R5, R9, 0xc, R0 ;  /* 0x0000000c09058824 */ /* 0x001fe200078e0200 */
[----:B------:R-:W-:Y:S04]  /*0230*/  @!P1 LDS R6, [UR4+0x1c] ;  /* 0x00001c04ff069984 */ /* 0x000fe80008000800 */
[----:B------:R-:W0:Y:S02]  /*0240*/  @!P1 LDS R7, [UR4+0x3c] ;  /* 0x00003c04ff079984 */ /* 0x000e240008000800 */
[----:B0-----:R-:W-:-:S05]  /*0250*/  @!P1 IMAD.IADD R6, R6, 0x1, R7 ;  /* 0x0000000106069824 */ /* 0x001fca00078e0207 */
[----:B------:R-:W-:Y:S01]  /*0260*/  @!P1 STS [UR4+0x3c], R6 ;  /* 0x00003c06ff009988 */ /* 0x000fe20008000804 */
[----:B------:R-:W-:Y:S08]  /*0270*/  BAR.SYNC.DEFER_BLOCKING 0x0 ;  /* 0x0000000000007b1d */ /* 0x000ff00000010000 */
[----:B------:R-:W-:Y:S06]  /*0280*/  BAR.SYNC.DEFER_BLOCKING 0x0 ;  /* 0x0000000000007b1d */ /* 0x000fec0000010000 */
[----:B------:R-:W-:Y:S04]  /*0290*/  @!P1 LDS R4, [UR4+0x1c] ;  /* 0x00001c04ff049984 */ /* 0x000fe80008000800 */
[----:B------:R-:W0:Y:S02]  /*02a0*/  @!P1 LDS R7, [UR4+0x2c] ;  /* 0x00002c04ff079984 */ /* 0x000e240008000800 */
[----:B0-----:R-:W-:-:S05]  /*02b0*/  @!P1 IMAD.IADD R4, R4, 0x1, R7 ;  /* 0x0000000104049824 */ /* 0x001fca00078e0207 */
[----:B------:R-:W-:Y:S01]  /*02c0*/  @!P1 STS [UR4+0x2c], R4 ;  /* 0x00002c04ff009988 */ /* 0x000fe20008000804 */
[----:B------:R-:W-:Y:S01]  /*02d0*/  BAR.SYNC.DEFER_BLOCKING 0x0 ;  /* 0x0000000000007b1d */ /* 0x000fe20000010000 */
[----:B------:R-:W-:-:S05]  /*02e0*/  ISETP.GT.U32.AND P1, PT, R9, 0x6, PT ;  /* 0x000000060900780c */ /* 0x000fca0003f24070 */
[----:B------:R-:W-:Y:S04]  /*02f0*/  @!P0 LDS R7, [R5+0xc] ;  /* 0x00000c0005078984 */ /* 0x000fe80000000800 */
[----:B------:R-:W0:Y:S02]  /*0300*/  @!P0 LDS R6, [R5+0x14] ;  /* 0x0000140005068984 */ /* 0x000e240000000800 */
[----:B0-----:R-:W-:Y:S02]  /*0310*/  @!P0 IMAD.IADD R6, R7, 0x1, R6 ;  /* 0x0000000107068824 */ /* 0x001fe400078e0206 */
[----:B------:R-:W-:-:S03]  /*0320*/  @!P1 IMAD R7, R9, 0x4, R0 ;  /* 0x0000000409079824 */ /* 0x000fc600078e0200 */
[----:B------:R-:W-:Y:S01]  /*0330*/  @!P0 STS [R5+0x14], R6 ;  /* 0x0000140605008388 */ /* 0x000fe20000000800 */
[----:B------:R-:W-:Y:S06]  /*0340*/  BAR.SYNC.DEFER_BLOCKING 0x0 ;  /* 0x0000000000007b1d */ /* 0x000fec0000010000 */
[----:B------:R-:W-:Y:S04]  /*0350*/  @!P1 LDS R8, [R7+0x4] ;  /* 0x0000040007089984 */ /* 0x000fe80000000800 */
[----:B------:R-:W0:Y:S02]  /*0360*/  @!P1 LDS R9, [R7+0x8] ;  /* 0x0000080007099984 */ /* 0x000e240000000800 */
[----:B0-----:R-:W-:-:S05]  /*0370*/  @!P1 IMAD.IADD R8, R8, 0x1, R9 ;  /* 0x0000000108089824 */ /* 0x001fca00078e0209 */
[----:B------:R-:W-:Y:S01]  /*0380*/  @!P1 STS [R7+0x8], R8 ;  /* 0x0000080807009388 */ /* 0x000fe20000000800 */
[----:B------:R-:W-:Y:S06]  /*0390*/  BAR.SYNC.DEFER_BLOCKING 0x0 ;  /* 0x0000000000007b1d */ /* 0x000fec0000010000 */
[----:B------:R-:W0:Y:S04]  /*03a0*/  LDS R9, [R0] ;  /* 0x0000000000097984 */ /* 0x000e280000000800 */
[----:B0-----:R-:W-:Y:S01]  /*03b0*/  STG.E desc[UR6][R2.64], R9 ;  /* 0x0000000902007986 */ /* 0x001fe2000c101906 */
[----:B------:R-:W-:Y:S05]  /*03c0*/  EXIT ;  /* 0x000000000000794d */ /* 0x000fea0003800000 */
.L_x_0:
[----:B------:R-:W-:-:S00]  /*03d0*/  BRA `(.L_x_0) ;  /* 0xfffffffc00fc7947 */ /* 0x000fc0000383ffff */
[----:B------:R-:W-:-:S00]  /*03e0*/  NOP ;  /* 0x0000000000007918 */ /* 0x000fc00000000000 */
        /* <DEDUP_REMOVED lines=9> */
.L_x_1:


//--------------------- .nv.shared._Z13brentKungScanPi --------------------------
	.section	.nv.shared._Z13brentKungScanPi,"aw",@nobits
	.sectionflags	@""
	.align	4
.nv.shared._Z13brentKungScanPi:
	.zero		1088


//--------------------- .nv.shared.reserved.0     --------------------------
	.section	.nv.shared.reserved.0,"aw",@nobits
	.weak		__nv_reservedSMEM_offset_0_alias
	.size		__nv_reservedSMEM_offset_0_alias, 0, 64
	.other		__nv_reservedSMEM_offset_0_alias,@"STO_CUDA_RESERVED_SHARED STV_DEFAULT"
__nv_reservedSMEM_offset_0_alias:
	.zero		0
	.zero		64


//--------------------- .nv.constant0._Z13brentKungScanPi --------------------------
	.section	.nv.constant0._Z13brentKungScanPi,"a",@progbits
	.sectionflags	@""
	.align	4
.nv.constant0._Z13brentKungScanPi:
	.zero		904


//--------------------- SYMBOLS --------------------------

	.type		.nv.reservedSmem.offset0,@object
	.size		.nv.reservedSmem.offset0,0x4
	.type		.nv.reservedSmem.cap,@object
	.size		.nv.reservedSmem.cap,0x4
